//
// Generated by NVIDIA NVVM Compiler
//
// Compiler Build ID: CL-36424714
// Cuda compilation tools, release 13.0, V13.0.88
// Based on NVVM 20.0.0
//

.version 9.0
.target sm_100
.address_size 64

	// .globl	_Z24scalar_multiplier_kernelPfmmf

.visible .entry _Z24scalar_multiplier_kernelPfmmf(
	.param .u64 .ptr .align 1 _Z24scalar_multiplier_kernelPfmmf_param_0,
	.param .u64 _Z24scalar_multiplier_kernelPfmmf_param_1,
	.param .u64 _Z24scalar_multiplier_kernelPfmmf_param_2,
	.param .f32 _Z24scalar_multiplier_kernelPfmmf_param_3
)
{
	.reg .pred 	%p<2>;
	.reg .b32 	%r<5>;
	.reg .b32 	%f<4>;
	.reg .b64 	%rd<9>;

	ld.param.u64 	%rd2, [_Z24scalar_multiplier_kernelPfmmf_param_0];
	ld.param.u64 	%rd3, [_Z24scalar_multiplier_kernelPfmmf_param_1];
	ld.param.u64 	%rd4, [_Z24scalar_multiplier_kernelPfmmf_param_2];
	ld.param.f32 	%f1, [_Z24scalar_multiplier_kernelPfmmf_param_3];
	mov.u32 	%r1, %ctaid.x;
	mov.u32 	%r2, %ntid.x;
	mov.u32 	%r3, %tid.x;
	mad.lo.s32 	%r4, %r1, %r2, %r3;
	cvt.s64.s32 	%rd1, %r4;
	mul.lo.s64 	%rd5, %rd4, %rd3;
	setp.le.u64 	%p1, %rd5, %rd1;
	@%p1 bra 	$L__BB0_2;
	cvta.to.global.u64 	%rd6, %rd2;
	shl.b64 	%rd7, %rd1, 2;
	add.s64 	%rd8, %rd6, %rd7;
	ld.global.f32 	%f2, [%rd8];
	mul.f32 	%f3, %f1, %f2;
	st.global.f32 	[%rd8], %f3;
$L__BB0_2:
	ret;

}
	// .globl	_Z14mat_add_kernelPfS_mmf
.visible .entry _Z14mat_add_kernelPfS_mmf(
	.param .u64 .ptr .align 1 _Z14mat_add_kernelPfS_mmf_param_0,
	.param .u64 .ptr .align 1 _Z14mat_add_kernelPfS_mmf_param_1,
	.param .u64 _Z14mat_add_kernelPfS_mmf_param_2,
	.param .u64 _Z14mat_add_kernelPfS_mmf_param_3,
	.param .f32 _Z14mat_add_kernelPfS_mmf_param_4
)
{
	.reg .pred 	%p<2>;
	.reg .b32 	%r<5>;
	.reg .b32 	%f<5>;
	.reg .b64 	%rd<12>;

	ld.param.u64 	%rd2, [_Z14mat_add_kernelPfS_mmf_param_0];
	ld.param.u64 	%rd3, [_Z14mat_add_kernelPfS_mmf_param_1];
	ld.param.u64 	%rd4, [_Z14mat_add_kernelPfS_mmf_param_2];
	ld.param.u64 	%rd5, [_Z14mat_add_kernelPfS_mmf_param_3];
	ld.param.f32 	%f1, [_Z14mat_add_kernelPfS_mmf_param_4];
	mov.u32 	%r1, %ctaid.x;
	mov.u32 	%r2, %ntid.x;
	mov.u32 	%r3, %tid.x;
	mad.lo.s32 	%r4, %r1, %r2, %r3;
	cvt.s64.s32 	%rd1, %r4;
	mul.lo.s64 	%rd6, %rd5, %rd4;
	setp.le.u64 	%p1, %rd6, %rd1;
	@%p1 bra 	$L__BB1_2;
	cvta.to.global.u64 	%rd7, %rd3;
	cvta.to.global.u64 	%rd8, %rd2;
	shl.b64 	%rd9, %rd1, 2;
	add.s64 	%rd10, %rd7, %rd9;
	ld.global.f32 	%f2, [%rd10];
	add.s64 	%rd11, %rd8, %rd9;
	ld.global.f32 	%f3, [%rd11];
	fma.rn.f32 	%f4, %f1, %f2, %f3;
	st.global.f32 	[%rd11], %f4;
$L__BB1_2:
	ret;

}
	// .globl	_Z18diffuse_bad_kernelPfS_mmf
.visible .entry _Z18diffuse_bad_kernelPfS_mmf(
	.param .u64 .ptr .align 1 _Z18diffuse_bad_kernelPfS_mmf_param_0,
	.param .u64 .ptr .align 1 _Z18diffuse_bad_kernelPfS_mmf_param_1,
	.param .u64 _Z18diffuse_bad_kernelPfS_mmf_param_2,
	.param .u64 _Z18diffuse_bad_kernelPfS_mmf_param_3,
	.param .f32 _Z18diffuse_bad_kernelPfS_mmf_param_4
)
{
	.reg .pred 	%p<7>;
	.reg .b32 	%r<14>;
	.reg .b32 	%f<12>;
	.reg .b64 	%rd<29>;

	ld.param.u64 	%rd3, [_Z18diffuse_bad_kernelPfS_mmf_param_0];
	ld.param.u64 	%rd4, [_Z18diffuse_bad_kernelPfS_mmf_param_1];
	ld.param.u64 	%rd6, [_Z18diffuse_bad_kernelPfS_mmf_param_2];
	ld.param.u64 	%rd5, [_Z18diffuse_bad_kernelPfS_mmf_param_3];
	ld.param.f32 	%f1, [_Z18diffuse_bad_kernelPfS_mmf_param_4];
	mov.u32 	%r2, %ctaid.x;
	mov.u32 	%r3, %ntid.x;
	mov.u32 	%r4, %tid.x;
	mad.lo.s32 	%r1, %r2, %r3, %r4;
	mov.u32 	%r5, %ctaid.y;
	mov.u32 	%r6, %ntid.y;
	mov.u32 	%r7, %tid.y;
	mad.lo.s32 	%r8, %r5, %r6, %r7;
	setp.eq.s32 	%p1, %r8, 0;
	cvt.u64.u32 	%rd1, %r8;
	add.s64 	%rd8, %rd6, -2;
	setp.lt.u64 	%p2, %rd8, %rd1;
	or.pred  	%p3, %p1, %p2;
	setp.lt.s32 	%p4, %r1, 1;
	or.pred  	%p5, %p4, %p3;
	@%p5 bra 	$L__BB2_3;
	cvt.u64.u32 	%rd2, %r1;
	add.s64 	%rd9, %rd5, -2;
	setp.lt.u64 	%p6, %rd9, %rd2;
	@%p6 bra 	$L__BB2_3;
	cvta.to.global.u64 	%rd10, %rd4;
	cvt.u32.u64 	%r10, %rd1;
	mul.lo.s64 	%rd11, %rd5, %rd1;
	add.s64 	%rd12, %rd11, %rd2;
	shl.b64 	%rd13, %rd12, 2;
	add.s64 	%rd14, %rd10, %rd13;
	ld.global.f32 	%f2, [%rd14];
	add.s32 	%r11, %r10, -1;
	cvt.u64.u32 	%rd15, %r11;
	mad.lo.s64 	%rd16, %rd5, %rd15, %rd2;
	shl.b64 	%rd17, %rd16, 2;
	add.s64 	%rd18, %rd10, %rd17;
	ld.global.f32 	%f3, [%rd18];
	add.s32 	%r12, %r10, 1;
	cvt.u64.u32 	%rd19, %r12;
	mad.lo.s64 	%rd20, %rd5, %rd19, %rd2;
	shl.b64 	%rd21, %rd20, 2;
	add.s64 	%rd22, %rd10, %rd21;
	ld.global.f32 	%f4, [%rd22];
	add.f32 	%f5, %f3, %f4;
	add.s32 	%r13, %r1, -1;
	cvt.u64.u32 	%rd23, %r13;
	add.s64 	%rd24, %rd11, %rd23;
	shl.b64 	%rd25, %rd24, 2;
	add.s64 	%rd26, %rd10, %rd25;
	ld.global.f32 	%f6, [%rd26];
	add.f32 	%f7, %f5, %f6;
	ld.global.f32 	%f8, [%rd14+4];
	add.f32 	%f9, %f7, %f8;
	fma.rn.f32 	%f10, %f2, 0fC0800000, %f9;
	fma.rn.f32 	%f11, %f1, %f10, %f2;
	cvta.to.global.u64 	%rd27, %rd3;
	add.s64 	%rd28, %rd27, %rd13;
	st.global.f32 	[%rd28], %f11;
$L__BB2_3:
	ret;

}
	// .globl	_Z14set_bnd_kernelPfmmi
.visible .entry _Z14set_bnd_kernelPfmmi(
	.param .u64 .ptr .align 1 _Z14set_bnd_kernelPfmmi_param_0,
	.param .u64 _Z14set_bnd_kernelPfmmi_param_1,
	.param .u64 _Z14set_bnd_kernelPfmmi_param_2,
	.param .u32 _Z14set_bnd_kernelPfmmi_param_3
)
{
	.reg .pred 	%p<11>;
	.reg .b32 	%r<8>;
	.reg .b32 	%f<21>;
	.reg .b64 	%rd<31>;

	ld.param.u64 	%rd9, [_Z14set_bnd_kernelPfmmi_param_0];
	ld.param.u64 	%rd7, [_Z14set_bnd_kernelPfmmi_param_1];
	ld.param.u64 	%rd8, [_Z14set_bnd_kernelPfmmi_param_2];
	ld.param.u32 	%r1, [_Z14set_bnd_kernelPfmmi_param_3];
	cvta.to.global.u64 	%rd1, %rd9;
	mov.u32 	%r2, %ctaid.x;
	mov.u32 	%r3, %ntid.x;
	mov.u32 	%r4, %tid.x;
	mad.lo.s32 	%r5, %r2, %r3, %r4;
	setp.lt.s32 	%p1, %r5, 1;
	cvt.s64.s32 	%rd2, %r5;
	add.s64 	%rd3, %rd7, -2;
	setp.lt.u64 	%p2, %rd3, %rd2;
	or.pred  	%p3, %p1, %p2;
	@%p3 bra 	$L__BB3_8;
	setp.ne.s32 	%p4, %r1, 2;
	mul.lo.s64 	%rd10, %rd8, %rd2;
	shl.b64 	%rd11, %rd10, 2;
	add.s64 	%rd4, %rd1, %rd11;
	@%p4 bra 	$L__BB3_3;
	ld.global.f32 	%f13, [%rd4+4];
	neg.f32 	%f17, %f13;
	bra.uni 	$L__BB3_4;
$L__BB3_3:
	ld.global.f32 	%f17, [%rd4+4];
$L__BB3_4:
	setp.ne.s32 	%p5, %r1, 2;
	st.global.f32 	[%rd4], %f17;
	shl.b64 	%rd12, %rd8, 2;
	add.s64 	%rd5, %rd4, %rd12;
	@%p5 bra 	$L__BB3_6;
	ld.global.f32 	%f14, [%rd5+-8];
	neg.f32 	%f18, %f14;
	bra.uni 	$L__BB3_7;
$L__BB3_6:
	ld.global.f32 	%f18, [%rd5+-8];
$L__BB3_7:
	st.global.f32 	[%rd5+-4], %f18;
$L__BB3_8:
	cvt.u32.u64 	%r6, %rd2;
	setp.lt.s32 	%p6, %r6, 1;
	add.s64 	%rd13, %rd8, -2;
	setp.lt.u64 	%p7, %rd13, %rd2;
	or.pred  	%p8, %p6, %p7;
	@%p8 bra 	$L__BB3_16;
	setp.ne.s32 	%p9, %r1, 1;
	@%p9 bra 	$L__BB3_11;
	add.s64 	%rd17, %rd8, %rd2;
	shl.b64 	%rd18, %rd17, 2;
	add.s64 	%rd19, %rd1, %rd18;
	ld.global.f32 	%f15, [%rd19];
	neg.f32 	%f19, %f15;
	bra.uni 	$L__BB3_12;
$L__BB3_11:
	add.s64 	%rd14, %rd8, %rd2;
	shl.b64 	%rd15, %rd14, 2;
	add.s64 	%rd16, %rd1, %rd15;
	ld.global.f32 	%f19, [%rd16];
$L__BB3_12:
	setp.ne.s32 	%p10, %r1, 1;
	mul.wide.u32 	%rd20, %r6, 4;
	add.s64 	%rd6, %rd1, %rd20;
	st.global.f32 	[%rd6], %f19;
	@%p10 bra 	$L__BB3_14;
	mul.lo.s64 	%rd24, %rd3, %rd8;
	shl.b64 	%rd25, %rd24, 2;
	add.s64 	%rd26, %rd6, %rd25;
	ld.global.f32 	%f16, [%rd26];
	neg.f32 	%f20, %f16;
	bra.uni 	$L__BB3_15;
$L__BB3_14:
	mul.lo.s64 	%rd21, %rd3, %rd8;
	shl.b64 	%rd22, %rd21, 2;
	add.s64 	%rd23, %rd6, %rd22;
	ld.global.f32 	%f20, [%rd23];
$L__BB3_15:
	add.s64 	%rd27, %rd7, -1;
	mul.lo.s64 	%rd28, %rd27, %rd8;
	shl.b64 	%rd29, %rd28, 2;
	add.s64 	%rd30, %rd6, %rd29;
	st.global.f32 	[%rd30], %f20;
$L__BB3_16:
	ret;

}


// ===== COMPILED SASS (sm_100) =====

	.target	sm_100

	.elftype	@"ET_EXEC"


//--------------------- .note.nv.tkinfo           --------------------------
	.section	.note.nv.tkinfo,"",@"SHT_NOTE"
	.sectionflags	@"SHF_NOTE_NV_TKINFO"
	.tkinfo
        /*0018*/ 	.word	0x00000002
        /*0030*/ 	.string	""
        /*0030*/ 	.string	"ptxas"
        /*0030*/ 	.string	"Cuda compilation tools, release 13.0, V13.0.88"
        /*0030*/ 	.string	"Build cuda_13.0.r13.0/compiler.36424714_0"
        /*0030*/ 	.string	"-arch sm_100 -m 64 "



//--------------------- .note.nv.cuinfo           --------------------------
	.section	.note.nv.cuinfo,"",@"SHT_NOTE"
	.sectionflags	@"SHF_NOTE_NV_CUINFO"
        /*0018*/ 	.short	0x0002
        /*001a*/ 	.short	0x0064
        /*001c*/ 	.short	0x0082
	.zero		2


//--------------------- .nv.info                  --------------------------
	.section	.nv.info,"",@"SHT_CUDA_INFO"
	.align	4


	//----- nvinfo : EIATTR_REGCOUNT
	.align		4
        /*0000*/ 	.byte	0x04, 0x2f
        /*0002*/ 	.short	(.L_1 - .L_0)
	.align		4
.L_0:
        /*0004*/ 	.word	index@(_Z24scalar_multiplier_kernelPfmmf)
        /*0008*/ 	.word	0x00000008


	//----- nvinfo : EIATTR_FRAME_SIZE
	.align		4
.L_1:
        /*000c*/ 	.byte	0x04, 0x11
        /*000e*/ 	.short	(.L_3 - .L_2)
	.align		4
.L_2:
        /*0010*/ 	.word	index@(_Z24scalar_multiplier_kernelPfmmf)
        /*0014*/ 	.word	0x00000000


	//----- nvinfo : EIATTR_REGCOUNT
	.align		4
.L_3:
        /*0018*/ 	.byte	0x04, 0x2f
        /*001a*/ 	.short	(.L_5 - .L_4)
	.align		4
.L_4:
        /*001c*/ 	.word	index@(_Z14mat_add_kernelPfS_mmf)
        /*0020*/ 	.word	0x0000000a


	//----- nvinfo : EIATTR_FRAME_SIZE
	.align		4
.L_5:
        /*0024*/ 	.byte	0x04, 0x11
        /*0026*/ 	.short	(.L_7 - .L_6)
	.align		4
.L_6:
        /*0028*/ 	.word	index@(_Z14mat_add_kernelPfS_mmf)
        /*002c*/ 	.word	0x00000000


	//----- nvinfo : EIATTR_REGCOUNT
	.align		4
.L_7:
        /*0030*/ 	.byte	0x04, 0x2f
        /*0032*/ 	.short	(.L_9 - .L_8)
	.align		4
.L_8:
        /*0034*/ 	.word	index@(_Z18diffuse_bad_kernelPfS_mmf)
        /*0038*/ 	.word	0x00000012


	//----- nvinfo : EIATTR_FRAME_SIZE
	.align		4
.L_9:
        /*003c*/ 	.byte	0x04, 0x11
        /*003e*/ 	.short	(.L_11 - .L_10)
	.align		4
.L_10:
        /*0040*/ 	.word	index@(_Z18diffuse_bad_kernelPfS_mmf)
        /*0044*/ 	.word	0x00000000


	//----- nvinfo : EIATTR_REGCOUNT
	.align		4
.L_11:
        /*0048*/ 	.byte	0x04, 0x2f
        /*004a*/ 	.short	(.L_13 - .L_12)
	.align		4
.L_12:
        /*004c*/ 	.word	index@(_Z14set_bnd_kernelPfmmi)
        /*0050*/ 	.word	0x00000010


	//----- nvinfo : EIATTR_FRAME_SIZE
	.align		4
.L_13:
        /*0054*/ 	.byte	0x04, 0x11
        /*0056*/ 	.short	(.L_15 - .L_14)
	.align		4
.L_14:
        /*0058*/ 	.word	index@(_Z14set_bnd_kernelPfmmi)
        /*005c*/ 	.word	0x00000000


	//----- nvinfo : EIATTR_MIN_STACK_SIZE
	.align		4
.L_15:
        /*0060*/ 	.byte	0x04, 0x12
        /*0062*/ 	.short	(.L_17 - .L_16)
	.align		4
.L_16:
        /*0064*/ 	.word	index@(_Z14set_bnd_kernelPfmmi)
        /*0068*/ 	.word	0x00000000


	//----- nvinfo : EIATTR_MIN_STACK_SIZE
	.align		4
.L_17:
        /*006c*/ 	.byte	0x04, 0x12
        /*006e*/ 	.short	(.L_19 - .L_18)
	.align		4
.L_18:
        /*0070*/ 	.word	index@(_Z18diffuse_bad_kernelPfS_mmf)
        /*0074*/ 	.word	0x00000000


	//----- nvinfo : EIATTR_MIN_STACK_SIZE
	.align		4
.L_19:
        /*0078*/ 	.byte	0x04, 0x12
        /*007a*/ 	.short	(.L_21 - .L_20)
	.align		4
.L_20:
        /*007c*/ 	.word	index@(_Z14mat_add_kernelPfS_mmf)
        /*0080*/ 	.word	0x00000000


	//----- nvinfo : EIATTR_MIN_STACK_SIZE
	.align		4
.L_21:
        /*0084*/ 	.byte	0x04, 0x12
        /*0086*/ 	.short	(.L_23 - .L_22)
	.align		4
.L_22:
        /*0088*/ 	.word	index@(_Z24scalar_multiplier_kernelPfmmf)
        /*008c*/ 	.word	0x00000000
.L_23:


//--------------------- .nv.compat                --------------------------
	.section	.nv.compat,"",@"SHT_CUDA_COMPAT_INFO"
	.align	4
        /*0000*/ 	.byte	0x02, 0x09, 0x00, 0x00, 0x02, 0x02, 0x01, 0x00, 0x02, 0x05, 0x05, 0x00, 0x03, 0x07, 0x01, 0x01
        /*0010*/ 	.byte	0x02, 0x03, 0x00, 0x00, 0x02, 0x06, 0x01, 0x00, 0x04, 0x0b, 0x08, 0x00, 0x09, 0x00, 0x00, 0x00
        /*0020*/ 	.byte	0x00, 0x00, 0x00, 0x00


//--------------------- .nv.info._Z14set_bnd_kernelPfmmi --------------------------
	.section	.nv.info._Z14set_bnd_kernelPfmmi,"",@"SHT_CUDA_INFO"
	.sectionflags	@""
	.align	4


	//----- nvinfo : EIATTR_CUDA_API_VERSION
	.align		4
        /*0000*/ 	.byte	0x04, 0x37
        /*0002*/ 	.short	(.L_25 - .L_24)
.L_24:
        /*0004*/ 	.word	0x00000082


	//----- nvinfo : EIATTR_KPARAM_INFO
	.align		4
.L_25:
        /*0008*/ 	.byte	0x04, 0x17
        /*000a*/ 	.short	(.L_27 - .L_26)
.L_26:
        /*000c*/ 	.word	0x00000000
        /*0010*/ 	.short	0x0003
        /*0012*/ 	.short	0x0018
        /*0014*/ 	.byte	0x00, 0xf0, 0x11, 0x00


	//----- nvinfo : EIATTR_KPARAM_INFO
	.align		4
.L_27:
        /*0018*/ 	.byte	0x04, 0x17
        /*001a*/ 	.short	(.L_29 - .L_28)
.L_28:
        /*001c*/ 	.word	0x00000000
        /*0020*/ 	.short	0x0002
        /*0022*/ 	.short	0x0010
        /*0024*/ 	.byte	0x00, 0xf0, 0x21, 0x00


	//----- nvinfo : EIATTR_KPARAM_INFO
	.align		4
.L_29:
        /*0028*/ 	.byte	0x04, 0x17
        /*002a*/ 	.short	(.L_31 - .L_30)
.L_30:
        /*002c*/ 	.word	0x00000000
        /*0030*/ 	.short	0x0001
        /*0032*/ 	.short	0x0008
        /*0034*/ 	.byte	0x00, 0xf0, 0x21, 0x00


	//----- nvinfo : EIATTR_KPARAM_INFO
	.align		4
.L_31:
        /*0038*/ 	.byte	0x04, 0x17
        /*003a*/ 	.short	(.L_33 - .L_32)
.L_32:
        /*003c*/ 	.word	0x00000000
        /*0040*/ 	.short	0x0000
        /*0042*/ 	.short	0x0000
        /*0044*/ 	.byte	0x00, 0xf5, 0x21, 0x00


	//----- nvinfo : EIATTR_SPARSE_MMA_MASK
	.align		4
.L_33:
        /*0048*/ 	.byte	0x03, 0x50
        /*004a*/ 	.short	0x0000


	//----- nvinfo : EIATTR_MAXREG_COUNT
	.align		4
        /*004c*/ 	.byte	0x03, 0x1b
        /*004e*/ 	.short	0x00ff


	//----- nvinfo : EIATTR_MERCURY_ISA_VERSION
	.align		4
        /*0050*/ 	.byte	0x03, 0x5f
        /*0052*/ 	.short	0x0101


	//----- nvinfo : EIATTR_VRC_CTA_INIT_COUNT
	.align		4
        /*0054*/ 	.byte	0x02, 0x4a
	.zero		1
	.zero		1


	//----- nvinfo : EIATTR_EXIT_INSTR_OFFSETS
	.align		4
        /*0058*/ 	.byte	0x04, 0x1c
        /*005a*/ 	.short	(.L_35 - .L_34)


	//   ....[0]....
.L_34:
        /*005c*/ 	.word	0x000002b0


	//   ....[1]....
        /*0060*/ 	.word	0x000004b0


	//----- nvinfo : EIATTR_CRS_STACK_SIZE
	.align		4
.L_35:
        /*0064*/ 	.byte	0x04, 0x1e
        /*0066*/ 	.short	(.L_37 - .L_36)
.L_36:
        /*0068*/ 	.word	0x00000000


	//----- nvinfo : EIATTR_CBANK_PARAM_SIZE
	.align		4
.L_37:
        /*006c*/ 	.byte	0x03, 0x19
        /*006e*/ 	.short	0x001c


	//----- nvinfo : EIATTR_PARAM_CBANK
	.align		4
        /*0070*/ 	.byte	0x04, 0x0a
        /*0072*/ 	.short	(.L_39 - .L_38)
	.align		4
.L_38:
        /*0074*/ 	.word	index@(.nv.constant0._Z14set_bnd_kernelPfmmi)
        /*0078*/ 	.short	0x0380
        /*007a*/ 	.short	0x001c


	//----- nvinfo : EIATTR_SW_WAR
	.align		4
.L_39:
        /*007c*/ 	.byte	0x04, 0x36
        /*007e*/ 	.short	(.L_41 - .L_40)
.L_40:
        /*0080*/ 	.word	0x00000008
.L_41:


//--------------------- .nv.info._Z18diffuse_bad_kernelPfS_mmf --------------------------
	.section	.nv.info._Z18diffuse_bad_kernelPfS_mmf,"",@"SHT_CUDA_INFO"
	.sectionflags	@""
	.align	4


	//----- nvinfo : EIATTR_CUDA_API_VERSION
	.align		4
        /*0000*/ 	.byte	0x04, 0x37
        /*0002*/ 	.short	(.L_43 - .L_42)
.L_42:
        /*0004*/ 	.word	0x00000082


	//----- nvinfo : EIATTR_KPARAM_INFO
	.align		4
.L_43:
        /*0008*/ 	.byte	0x04, 0x17
        /*000a*/ 	.short	(.L_45 - .L_44)
.L_44:
        /*000c*/ 	.word	0x00000000
        /*0010*/ 	.short	0x0004
        /*0012*/ 	.short	0x0020
        /*0014*/ 	.byte	0x00, 0xf0, 0x11, 0x00


	//----- nvinfo : EIATTR_KPARAM_INFO
	.align		4
.L_45:
        /*0018*/ 	.byte	0x04, 0x17
        /*001a*/ 	.short	(.L_47 - .L_46)
.L_46:
        /*001c*/ 	.word	0x00000000
        /*0020*/ 	.short	0x0003
        /*0022*/ 	.short	0x0018
        /*0024*/ 	.byte	0x00, 0xf0, 0x21, 0x00


	//----- nvinfo : EIATTR_KPARAM_INFO
	.align		4
.L_47:
        /*0028*/ 	.byte	0x04, 0x17
        /*002a*/ 	.short	(.L_49 - .L_48)
.L_48:
        /*002c*/ 	.word	0x00000000
        /*0030*/ 	.short	0x0002
        /*0032*/ 	.short	0x0010
        /*0034*/ 	.byte	0x00, 0xf0, 0x21, 0x00


	//----- nvinfo : EIATTR_KPARAM_INFO
	.align		4
.L_49:
        /*0038*/ 	.byte	0x04, 0x17
        /*003a*/ 	.short	(.L_51 - .L_50)
.L_50:
        /*003c*/ 	.word	0x00000000
        /*0040*/ 	.short	0x0001
        /*0042*/ 	.short	0x0008
        /*0044*/ 	.byte	0x00, 0xf5, 0x21, 0x00


	//----- nvinfo : EIATTR_KPARAM_INFO
	.align		4
.L_51:
        /*0048*/ 	.byte	0x04, 0x17
        /*004a*/ 	.short	(.L_53 - .L_52)
.L_52:
        /*004c*/ 	.word	0x00000000
        /*0050*/ 	.short	0x0000
        /*0052*/ 	.short	0x0000
        /*0054*/ 	.byte	0x00, 0xf5, 0x21, 0x00


	//----- nvinfo : EIATTR_SPARSE_MMA_MASK
	.align		4
.L_53:
        /*0058*/ 	.byte	0x03, 0x50
        /*005a*/ 	.short	0x0000


	//----- nvinfo : EIATTR_MAXREG_COUNT
	.align		4
        /*005c*/ 	.byte	0x03, 0x1b
        /*005e*/ 	.short	0x00ff


	//----- nvinfo : EIATTR_MERCURY_ISA_VERSION
	.align		4
        /*0060*/ 	.byte	0x03, 0x5f
        /*0062*/ 	.short	0x0101


	//----- nvinfo : EIATTR_VRC_CTA_INIT_COUNT
	.align		4
        /*0064*/ 	.byte	0x02, 0x4a
	.zero		1
	.zero		1


	//----- nvinfo : EIATTR_EXIT_INSTR_OFFSETS
	.align		4
        /*0068*/ 	.byte	0x04, 0x1c
        /*006a*/ 	.short	(.L_55 - .L_54)


	//   ....[0]....
.L_54:
        /*006c*/ 	.word	0x00000110


	//   ....[1]....
        /*0070*/ 	.word	0x00000180


	//   ....[2]....
        /*0074*/ 	.word	0x00000410


	//----- nvinfo : EIATTR_CBANK_PARAM_SIZE
	.align		4
.L_55:
        /*0078*/ 	.byte	0x03, 0x19
        /*007a*/ 	.short	0x0024


	//----- nvinfo : EIATTR_PARAM_CBANK
	.align		4
        /*007c*/ 	.byte	0x04, 0x0a
        /*007e*/ 	.short	(.L_57 - .L_56)
	.align		4
.L_56:
        /*0080*/ 	.word	index@(.nv.constant0._Z18diffuse_bad_kernelPfS_mmf)
        /*0084*/ 	.short	0x0380
        /*0086*/ 	.short	0x0024


	//----- nvinfo : EIATTR_SW_WAR
	.align		4
.L_57:
        /*0088*/ 	.byte	0x04, 0x36
        /*008a*/ 	.short	(.L_59 - .L_58)
.L_58:
        /*008c*/ 	.word	0x00000008
.L_59:


//--------------------- .nv.info._Z14mat_add_kernelPfS_mmf --------------------------
	.section	.nv.info._Z14mat_add_kernelPfS_mmf,"",@"SHT_CUDA_INFO"
	.sectionflags	@""
	.align	4


	//----- nvinfo : EIATTR_CUDA_API_VERSION
	.align		4
        /*0000*/ 	.byte	0x04, 0x37
        /*0002*/ 	.short	(.L_61 - .L_60)
.L_60:
        /*0004*/ 	.word	0x00000082


	//----- nvinfo : EIATTR_KPARAM_INFO
	.align		4
.L_61:
        /*0008*/ 	.byte	0x04, 0x17
        /*000a*/ 	.short	(.L_63 - .L_62)
.L_62:
        /*000c*/ 	.word	0x00000000
        /*0010*/ 	.short	0x0004
        /*0012*/ 	.short	0x0020
        /*0014*/ 	.byte	0x00, 0xf0, 0x11, 0x00


	//----- nvinfo : EIATTR_KPARAM_INFO
	.align		4
.L_63:
        /*0018*/ 	.byte	0x04, 0x17
        /*001a*/ 	.short	(.L_65 - .L_64)
.L_64:
        /*001c*/ 	.word	0x00000000
        /*0020*/ 	.short	0x0003
        /*0022*/ 	.short	0x0018
        /*0024*/ 	.byte	0x00, 0xf0, 0x21, 0x00


	//----- nvinfo : EIATTR_KPARAM_INFO
	.align		4
.L_65:
        /*0028*/ 	.byte	0x04, 0x17
        /*002a*/ 	.short	(.L_67 - .L_66)
.L_66:
        /*002c*/ 	.word	0x00000000
        /*0030*/ 	.short	0x0002
        /*0032*/ 	.short	0x0010
        /*0034*/ 	.byte	0x00, 0xf0, 0x21, 0x00


	//----- nvinfo : EIATTR_KPARAM_INFO
	.align		4
.L_67:
        /*0038*/ 	.byte	0x04, 0x17
        /*003a*/ 	.short	(.L_69 - .L_68)
.L_68:
        /*003c*/ 	.word	0x00000000
        /*0040*/ 	.short	0x0001
        /*0042*/ 	.short	0x0008
        /*0044*/ 	.byte	0x00, 0xf5, 0x21, 0x00


	//----- nvinfo : EIATTR_KPARAM_INFO
	.align		4
.L_69:
        /*0048*/ 	.byte	0x04, 0x17
        /*004a*/ 	.short	(.L_71 - .L_70)
.L_70:
        /*004c*/ 	.word	0x00000000
        /*0050*/ 	.short	0x0000
        /*0052*/ 	.short	0x0000
        /*0054*/ 	.byte	0x00, 0xf5, 0x21, 0x00


	//----- nvinfo : EIATTR_SPARSE_MMA_MASK
	.align		4
.L_71:
        /*0058*/ 	.byte	0x03, 0x50
        /*005a*/ 	.short	0x0000


	//----- nvinfo : EIATTR_MAXREG_COUNT
	.align		4
        /*005c*/ 	.byte	0x03, 0x1b
        /*005e*/ 	.short	0x00ff


	//----- nvinfo : EIATTR_MERCURY_ISA_VERSION
	.align		4
        /*0060*/ 	.byte	0x03, 0x5f
        /*0062*/ 	.short	0x0101


	//----- nvinfo : EIATTR_VRC_CTA_INIT_COUNT
	.align		4
        /*0064*/ 	.byte	0x02, 0x4a
	.zero		1
	.zero		1


	//----- nvinfo : EIATTR_EXIT_INSTR_OFFSETS
	.align		4
        /*0068*/ 	.byte	0x04, 0x1c
        /*006a*/ 	.short	(.L_73 - .L_72)


	//   ....[0]....
.L_72:
        /*006c*/ 	.word	0x000000e0


	//   ....[1]....
        /*0070*/ 	.word	0x000001c0


	//----- nvinfo : EIATTR_CBANK_PARAM_SIZE
	.align		4
.L_73:
        /*0074*/ 	.byte	0x03, 0x19
        /*0076*/ 	.short	0x0024


	//----- nvinfo : EIATTR_PARAM_CBANK
	.align		4
        /*0078*/ 	.byte	0x04, 0x0a
        /*007a*/ 	.short	(.L_75 - .L_74)
	.align		4
.L_74:
        /*007c*/ 	.word	index@(.nv.constant0._Z14mat_add_kernelPfS_mmf)
        /*0080*/ 	.short	0x0380
        /*0082*/ 	.short	0x0024


	//----- nvinfo : EIATTR_SW_WAR
	.align		4
.L_75:
        /*0084*/ 	.byte	0x04, 0x36
        /*0086*/ 	.short	(.L_77 - .L_76)
.L_76:
        /*0088*/ 	.word	0x00000008
.L_77:


//--------------------- .nv.info._Z24scalar_multiplier_kernelPfmmf --------------------------
	.section	.nv.info._Z24scalar_multiplier_kernelPfmmf,"",@"SHT_CUDA_INFO"
	.sectionflags	@""
	.align	4


	//----- nvinfo : EIATTR_CUDA_API_VERSION
	.align		4
        /*0000*/ 	.byte	0x04, 0x37
        /*0002*/ 	.short	(.L_79 - .L_78)
.L_78:
        /*0004*/ 	.word	0x00000082


	//----- nvinfo : EIATTR_KPARAM_INFO
	.align		4
.L_79:
        /*0008*/ 	.byte	0x04, 0x17
        /*000a*/ 	.short	(.L_81 - .L_80)
.L_80:
        /*000c*/ 	.word	0x00000000
        /*0010*/ 	.short	0x0003
        /*0012*/ 	.short	0x0018
        /*0014*/ 	.byte	0x00, 0xf0, 0x11, 0x00


	//----- nvinfo : EIATTR_KPARAM_INFO
	.align		4
.L_81:
        /*0018*/ 	.byte	0x04, 0x17
        /*001a*/ 	.short	(.L_83 - .L_82)
.L_82:
        /*001c*/ 	.word	0x00000000
        /*0020*/ 	.short	0x0002
        /*0022*/ 	.short	0x0010
        /*0024*/ 	.byte	0x00, 0xf0, 0x21, 0x00


	//----- nvinfo : EIATTR_KPARAM_INFO
	.align		4
.L_83:
        /*0028*/ 	.byte	0x04, 0x17
        /*002a*/ 	.short	(.L_85 - .L_84)
.L_84:
        /*002c*/ 	.word	0x00000000
        /*0030*/ 	.short	0x0001
        /*0032*/ 	.short	0x0008
        /*0034*/ 	.byte	0x00, 0xf0, 0x21, 0x00


	//----- nvinfo : EIATTR_KPARAM_INFO
	.align		4
.L_85:
        /*0038*/ 	.byte	0x04, 0x17
        /*003a*/ 	.short	(.L_87 - .L_86)
.L_86:
        /*003c*/ 	.word	0x00000000
        /*0040*/ 	.short	0x0000
        /*0042*/ 	.short	0x0000
        /*0044*/ 	.byte	0x00, 0xf5, 0x21, 0x00


	//----- nvinfo : EIATTR_SPARSE_MMA_MASK
	.align		4
.L_87:
        /*0048*/ 	.byte	0x03, 0x50
        /*004a*/ 	.short	0x0000


	//----- nvinfo : EIATTR_MAXREG_COUNT
	.align		4
        /*004c*/ 	.byte	0x03, 0x1b
        /*004e*/ 	.short	0x00ff


	//----- nvinfo : EIATTR_MERCURY_ISA_VERSION
	.align		4
        /*0050*/ 	.byte	0x03, 0x5f
        /*0052*/ 	.short	0x0101


	//----- nvinfo : EIATTR_VRC_CTA_INIT_COUNT
	.align		4
        /*0054*/ 	.byte	0x02, 0x4a
	.zero		1
	.zero		1


	//----- nvinfo : EIATTR_EXIT_INSTR_OFFSETS
	.align		4
        /*0058*/ 	.byte	0x04, 0x1c
        /*005a*/ 	.short	(.L_89 - .L_88)


	//   ....[0]....
.L_88:
        /*005c*/ 	.word	0x000000f0


	//   ....[1]....
        /*0060*/ 	.word	0x00000180


	//----- nvinfo : EIATTR_CBANK_PARAM_SIZE
	.align		4
.L_89:
        /*0064*/ 	.byte	0x03, 0x19
        /*0066*/ 	.short	0x001c


	//----- nvinfo : EIATTR_PARAM_CBANK
	.align		4
        /*0068*/ 	.byte	0x04, 0x0a
        /*006a*/ 	.short	(.L_91 - .L_90)
	.align		4
.L_90:
        /*006c*/ 	.word	index@(.nv.constant0._Z24scalar_multiplier_kernelPfmmf)
        /*0070*/ 	.short	0x0380
        /*0072*/ 	.short	0x001c


	//----- nvinfo : EIATTR_SW_WAR
	.align		4
.L_91:
        /*0074*/ 	.byte	0x04, 0x36
        /*0076*/ 	.short	(.L_93 - .L_92)
.L_92:
        /*0078*/ 	.word	0x00000008
.L_93:


//--------------------- .nv.callgraph             --------------------------
	.section	.nv.callgraph,"",@"SHT_CUDA_CALLGRAPH"
	.align	4
	.sectionentsize	8
	.align		4
        /*0000*/ 	.word	0x00000000
	.align		4
        /*0004*/ 	.word	0xffffffff
	.align		4
        /*0008*/ 	.word	0x00000000
	.align		4
        /*000c*/ 	.word	0xfffffffe
	.align		4
        /*0010*/ 	.word	0x00000000
	.align		4
        /*0014*/ 	.word	0xfffffffd
	.align		4
        /*0018*/ 	.word	0x00000000
	.align		4
        /*001c*/ 	.word	0xfffffffc


//--------------------- .text._Z14set_bnd_kernelPfmmi --------------------------
	.section	.text._Z14set_bnd_kernelPfmmi,"ax",@progbits
	.align	128
        .global         _Z14set_bnd_kernelPfmmi
        .type           _Z14set_bnd_kernelPfmmi,@function
        .size           _Z14set_bnd_kernelPfmmi,(.L_x_6 - _Z14set_bnd_kernelPfmmi)
        .other          _Z14set_bnd_kernelPfmmi,@"STO_CUDA_ENTRY STV_DEFAULT"
_Z14set_bnd_kernelPfmmi:
.text._Z14set_bnd_kernelPfmmi:
[----:B------:R-:W-:Y:S01]  /*0000*/  LDC R1, c[0x0][0x37c] ;  /* 0x0000df00ff017b82 */ /* 0x000fe20000000800 */
[----:B------:R-:W0:Y:S07]  /*0010*/  S2R R0, SR_TID.X ;  /* 0x0000000000007919 */ /* 0x000e2e0000002100 */
[----:B------:R-:W0:Y:S01]  /*0020*/  S2UR UR4, SR_CTAID.X ;  /* 0x00000000000479c3 */ /* 0x000e220000002500 */
[----:B------:R-:W1:Y:S01]  /*0030*/  LDCU.64 UR10, c[0x0][0x388] ;  /* 0x00007100ff0a77ac */ /* 0x000e620008000a00 */
[----:B------:R-:W-:Y:S06]  /*0040*/  BSSY.RECONVERGENT B0, `(.L_x_0) ;  /* 0x0000026000007945 */ /* 0x000fec0003800200 */
[----:B------:R-:W0:Y:S08]  /*0050*/  LDC R5, c[0x0][0x360] ;  /* 0x0000d800ff057b82 */ /* 0x000e300000000800 */
[----:B------:R-:W2:Y:S01]  /*0060*/  LDC.64 R2, c[0x0][0x390] ;  /* 0x0000e400ff027b82 */ /* 0x000ea20000000a00 */
[----:B-1----:R-:W-:-:S04]  /*0070*/  UIADD3 UR8, UP0, UPT, UR10, -0x2, URZ ;  /* 0xfffffffe0a087890 */ /* 0x002fc8000ff1e0ff */
[----:B------:R-:W-:-:S06]  /*0080*/  UIADD3.X UR9, UPT, UPT, UR11, -0x1, URZ, UP0, !UPT ;  /* 0xffffffff0b097890 */ /* 0x000fcc00087fe4ff */
[----:B------:R-:W-:Y:S02]  /*0090*/  IMAD.U32 R9, RZ, RZ, UR9 ;  /* 0x00000009ff097e24 */ /* 0x000fe4000f8e00ff */
[----:B0-----:R-:W-:Y:S01]  /*00a0*/  IMAD R5, R5, UR4, R0 ;  /* 0x0000000405057c24 */ /* 0x001fe2000f8e0200 */
[----:B------:R-:W0:Y:S04]  /*00b0*/  LDCU.64 UR4, c[0x0][0x358] ;  /* 0x00006b00ff0477ac */ /* 0x000e280008000a00 */
[----:B------:R-:W-:Y:S02]  /*00c0*/  ISETP.LE.U32.AND P1, PT, R5, UR8, PT ;  /* 0x0000000805007c0c */ /* 0x000fe4000bf23070 */
[----:B------:R-:W-:Y:S02]  /*00d0*/  SHF.R.S32.HI R4, RZ, 0x1f, R5 ;  /* 0x0000001fff047819 */ /* 0x000fe40000011405 */
[----:B--2---:R-:W-:-:S02]  /*00e0*/  IADD3 R0, P2, PT, R2, -0x2, RZ ;  /* 0xfffffffe02007810 */ /* 0x004fc40007f5e0ff */
[----:B------:R-:W-:Y:S02]  /*00f0*/  ISETP.GE.U32.AND.EX P1, PT, R9, R4, PT, P1 ;  /* 0x000000040900720c */ /* 0x000fe40003f26110 */
[----:B------:R-:W-:Y:S02]  /*0100*/  ISETP.GE.U32.AND P0, PT, R0, R5, PT ;  /* 0x000000050000720c */ /* 0x000fe40003f06070 */
[----:B------:R-:W-:Y:S02]  /*0110*/  ISETP.LT.OR P1, PT, R5, 0x1, !P1 ;  /* 0x000000010500780c */ /* 0x000fe40004f21670 */
[----:B------:R-:W-:-:S04]  /*0120*/  IADD3.X R7, PT, PT, R3, -0x1, RZ, P2, !PT ;  /* 0xffffffff03077810 */ /* 0x000fc800017fe4ff */
[----:B------:R-:W-:-:S04]  /*0130*/  ISETP.GE.U32.AND.EX P0, PT, R7, R4, PT, P0 ;  /* 0x000000040700720c */ /* 0x000fc80003f06100 */
[----:B------:R-:W-:-:S03]  /*0140*/  ISETP.LT.OR P0, PT, R5, 0x1, !P0 ;  /* 0x000000010500780c */ /* 0x000fc60004701670 */
[----:B0-----:R-:W-:Y:S10]  /*0150*/  @P1 BRA `(.L_x_1) ;  /* 0x0000000000501947 */ /* 0x001ff40003800000 */
[----:B------:R-:W0:Y:S01]  /*0160*/  LDC.64 R12, c[0x0][0x390] ;  /* 0x0000e400ff0c7b82 */ /* 0x000e220000000a00 */
[----:B------:R-:W1:Y:S01]  /*0170*/  LDCU.64 UR6, c[0x0][0x380] ;  /* 0x00007000ff0677ac */ /* 0x000e620008000a00 */
[-C--:B0-----:R-:W-:Y:S02]  /*0180*/  IMAD R0, R4, R12.reuse, RZ ;  /* 0x0000000c04007224 */ /* 0x081fe400078e02ff */
[----:B------:R-:W-:-:S04]  /*0190*/  IMAD.WIDE.U32 R8, R5, R12, RZ ;  /* 0x0000000c05087225 */ /* 0x000fc800078e00ff */
[----:B------:R-:W-:Y:S01]  /*01a0*/  IMAD R7, R5, R13, R0 ;  /* 0x0000000d05077224 */ /* 0x000fe200078e0200 */
[----:B-1----:R-:W-:Y:S01]  /*01b0*/  LEA R6, P1, R8, UR6, 0x2 ;  /* 0x0000000608067c11 */ /* 0x002fe2000f8210ff */
[----:B------:R-:W0:Y:S02]  /*01c0*/  LDC R0, c[0x0][0x398] ;  /* 0x0000e600ff007b82 */ /* 0x000e240000000800 */
[----:B------:R-:W-:-:S05]  /*01d0*/  IMAD.IADD R7, R9, 0x1, R7 ;  /* 0x0000000109077824 */ /* 0x000fca00078e0207 */
[----:B------:R-:W-:-:S05]  /*01e0*/  LEA.HI.X R7, R8, UR7, R7, 0x2, P1 ;  /* 0x0000000708077c11 */ /* 0x000fca00088f1407 */
[----:B------:R-:W2:Y:S01]  /*01f0*/  LDG.E R10, desc[UR4][R6.64+0x4] ;  /* 0x00000404060a7981 */ /* 0x000ea2000c1e1900 */
[----:B------:R-:W-:-:S04]  /*0200*/  LEA R8, P2, R12, R6, 0x2 ;  /* 0x000000060c087211 */ /* 0x000fc800078410ff */
[----:B------:R-:W-:Y:S02]  /*0210*/  LEA.HI.X R9, R12, R7, R13, 0x2, P2 ;  /* 0x000000070c097211 */ /* 0x000fe400010f140d */
[----:B0-----:R-:W-:-:S13]  /*0220*/  ISETP.NE.AND P1, PT, R0, 0x2, PT ;  /* 0x000000020000780c */ /* 0x001fda0003f25270 */
[----:B--2---:R-:W-:Y:S01]  /*0230*/  @!P1 FADD R11, -R10, -RZ ;  /* 0x800000ff0a0b9221 */ /* 0x004fe20000000100 */
[----:B------:R-:W-:-:S05]  /*0240*/  @P1 IMAD.MOV.U32 R11, RZ, RZ, R10 ;  /* 0x000000ffff0b1224 */ /* 0x000fca00078e000a */
[----:B------:R0:W-:Y:S04]  /*0250*/  STG.E desc[UR4][R6.64], R11 ;  /* 0x0000000b06007986 */ /* 0x0001e8000c101904 */
[----:B------:R-:W2:Y:S02]  /*0260*/  @!P1 LDG.E R0, desc[UR4][R8.64+-0x8] ;  /* 0xfffff80408009981 */ /* 0x000ea4000c1e1900 */
[----:B--2---:R-:W-:-:S06]  /*0270*/  @!P1 FADD R13, -R0, -RZ ;  /* 0x800000ff000d9221 */ /* 0x004fcc0000000100 */
[----:B------:R-:W2:Y:S04]  /*0280*/  @P1 LDG.E R13, desc[UR4][R8.64+-0x8] ;  /* 0xfffff804080d1981 */ /* 0x000ea8000c1e1900 */
[----:B--2---:R0:W-:Y:S02]  /*0290*/  STG.E desc[UR4][R8.64+-0x4], R13 ;  /* 0xfffffc0d08007986 */ /* 0x0041e4000c101904 */
.L_x_1:
[----:B------:R-:W-:Y:S05]  /*02a0*/  BSYNC.RECONVERGENT B0 ;  /* 0x0000000000007941 */ /* 0x000fea0003800200 */
.L_x_0:
[----:B------:R-:W-:Y:S05]  /*02b0*/  @P0 EXIT ;  /* 0x000000000000094d */ /* 0x000fea0003800000 */
[----:B------:R-:W1:Y:S01]  /*02c0*/  LDCU.64 UR6, c[0x0][0x380] ;  /* 0x00007000ff0677ac */ /* 0x000e620008000a00 */
[----:B------:R-:W-:Y:S01]  /*02d0*/  IADD3 R0, P0, PT, R5, R2, RZ ;  /* 0x0000000205007210 */ /* 0x000fe20007f1e0ff */
[----:B0-----:R-:W0:Y:S04]  /*02e0*/  LDC.64 R10, c[0x0][0x380] ;  /* 0x0000e000ff0a7b82 */ /* 0x001e280000000a00 */
[----:B------:R-:W-:Y:S01]  /*02f0*/  IMAD.X R7, R4, 0x1, R3, P0 ;  /* 0x0000000104077824 */ /* 0x000fe200000e0603 */
[----:B-1----:R-:W-:-:S04]  /*0300*/  LEA R6, P0, R0, UR6, 0x2 ;  /* 0x0000000600067c11 */ /* 0x002fc8000f8010ff */
[----:B------:R-:W-:Y:S02]  /*0310*/  LEA.HI.X R7, R0, UR7, R7, 0x2, P0 ;  /* 0x0000000700077c11 */ /* 0x000fe400080f1407 */
[----:B------:R-:W1:Y:S03]  /*0320*/  LDC R0, c[0x0][0x398] ;  /* 0x0000e600ff007b82 */ /* 0x000e660000000800 */
[----:B------:R-:W2:Y:S01]  /*0330*/  LDG.E R6, desc[UR4][R6.64] ;  /* 0x0000000406067981 */ /* 0x000ea2000c1e1900 */
[----:B------:R-:W-:-:S04]  /*0340*/  IMAD.WIDE.U32 R8, R2, UR8, RZ ;  /* 0x0000000802087c25 */ /* 0x000fc8000f8e00ff */
[----:B0-----:R-:W-:-:S03]  /*0350*/  IMAD.WIDE.U32 R4, R5, 0x4, R10 ;  /* 0x0000000405047825 */ /* 0x001fc600078e000a */
[----:B------:R-:W-:Y:S02]  /*0360*/  LEA R10, P1, R8, R4, 0x2 ;  /* 0x00000004080a7211 */ /* 0x000fe400078210ff */
[----:B-1----:R-:W-:Y:S01]  /*0370*/  ISETP.NE.AND P0, PT, R0, 0x1, PT ;  /* 0x000000010000780c */ /* 0x002fe20003f05270 */
[----:B------:R-:W-:-:S04]  /*0380*/  IMAD R0, R2, UR9, RZ ;  /* 0x0000000902007c24 */ /* 0x000fc8000f8e02ff */
[----:B------:R-:W-:-:S04]  /*0390*/  IMAD R13, R3, UR8, R0 ;  /* 0x00000008030d7c24 */ /* 0x000fc8000f8e0200 */
[----:B------:R-:W-:-:S05]  /*03a0*/  IMAD.IADD R11, R9, 0x1, R13 ;  /* 0x00000001090b7824 */ /* 0x000fca00078e020d */
[----:B------:R-:W-:Y:S01]  /*03b0*/  LEA.HI.X R11, R8, R5, R11, 0x2, P1 ;  /* 0x00000005080b7211 */ /* 0x000fe200008f140b */
[----:B--2---:R-:W-:Y:S01]  /*03c0*/  @!P0 FADD R9, -R6, -RZ ;  /* 0x800000ff06098221 */ /* 0x004fe20000000100 */
[----:B------:R-:W-:-:S05]  /*03d0*/  @P0 IMAD.MOV.U32 R9, RZ, RZ, R6 ;  /* 0x000000ffff090224 */ /* 0x000fca00078e0006 */
[----:B------:R-:W-:Y:S04]  /*03e0*/  STG.E desc[UR4][R4.64], R9 ;  /* 0x0000000904007986 */ /* 0x000fe8000c101904 */
[----:B------:R-:W2:Y:S01]  /*03f0*/  @!P0 LDG.E R0, desc[UR4][R10.64] ;  /* 0x000000040a008981 */ /* 0x000ea2000c1e1900 */
[----:B------:R-:W-:-:S04]  /*0400*/  UIADD3 UR6, UP0, UPT, UR10, -0x1, URZ ;  /* 0xffffffff0a067890 */ /* 0x000fc8000ff1e0ff */
[----:B------:R-:W-:Y:S02]  /*0410*/  UIADD3.X UR7, UPT, UPT, UR11, -0x1, URZ, UP0, !UPT ;  /* 0xffffffff0b077890 */ /* 0x000fe400087fe4ff */
[----:B------:R-:W-:-:S04]  /*0420*/  IMAD.WIDE.U32 R6, R2, UR6, RZ ;  /* 0x0000000602067c25 */ /* 0x000fc8000f8e00ff */
[----:B--2---:R-:W-:-:S06]  /*0430*/  @!P0 FADD R13, -R0, -RZ ;  /* 0x800000ff000d8221 */ /* 0x004fcc0000000100 */
[----:B------:R-:W2:Y:S01]  /*0440*/  @P0 LDG.E R13, desc[UR4][R10.64] ;  /* 0x000000040a0d0981 */ /* 0x000ea2000c1e1900 */
[----:B------:R-:W-:Y:S01]  /*0450*/  IMAD R0, R2, UR7, RZ ;  /* 0x0000000702007c24 */ /* 0x000fe2000f8e02ff */
[----:B------:R-:W-:-:S03]  /*0460*/  LEA R2, P0, R6, R4, 0x2 ;  /* 0x0000000406027211 */ /* 0x000fc600078010ff */
[----:B------:R-:W-:-:S04]  /*0470*/  IMAD R3, R3, UR6, R0 ;  /* 0x0000000603037c24 */ /* 0x000fc8000f8e0200 */
[----:B------:R-:W-:-:S05]  /*0480*/  IMAD.IADD R3, R7, 0x1, R3 ;  /* 0x0000000107037824 */ /* 0x000fca00078e0203 */
[----:B------:R-:W-:-:S05]  /*0490*/  LEA.HI.X R3, R6, R5, R3, 0x2, P0 ;  /* 0x0000000506037211 */ /* 0x000fca00000f1403 */
[----:B--2---:R-:W-:Y:S01]  /*04a0*/  STG.E desc[UR4][R2.64], R13 ;  /* 0x0000000d02007986 */ /* 0x004fe2000c101904 */
[----:B------:R-:W-:Y:S05]  /*04b0*/  EXIT ;  /* 0x000000000000794d */ /* 0x000fea0003800000 */
.L_x_2:
[----:B------:R-:W-:-:S00]  /*04c0*/  BRA `(.L_x_2) ;  /* 0xfffffffc00fc7947 */ /* 0x000fc0000383ffff */
[----:B------:R-:W-:-:S00]  /*04d0*/  NOP ;  /* 0x0000000000007918 */ /* 0x000fc00000000000 */
        /* <DEDUP_REMOVED lines=10> */
.L_x_6:


//--------------------- .text._Z18diffuse_bad_kernelPfS_mmf --------------------------
	.section	.text._Z18diffuse_bad_kernelPfS_mmf,"ax",@progbits
	.align	128
        .global         _Z18diffuse_bad_kernelPfS_mmf
        .type           _Z18diffuse_bad_kernelPfS_mmf,@function
        .size           _Z18diffuse_bad_kernelPfS_mmf,(.L_x_7 - _Z18diffuse_bad_kernelPfS_mmf)
        .other          _Z18diffuse_bad_kernelPfS_mmf,@"STO_CUDA_ENTRY STV_DEFAULT"
_Z18diffuse_bad_kernelPfS_mmf:
.text._Z18diffuse_bad_kernelPfS_mmf:
[----:B------:R-:W-:Y:S01]  /*0000*/  LDC R1, c[0x0][0x37c] ;  /* 0x0000df00ff017b82 */ /* 0x000fe20000000800 */
[----:B------:R-:W0:Y:S07]  /*0010*/  S2R R0, SR_TID.Y ;  /* 0x0000000000007919 */ /* 0x000e2e0000002200 */
[----:B------:R-:W1:Y:S01]  /*0020*/  LDC R6, c[0x0][0x360] ;  /* 0x0000d800ff067b82 */ /* 0x000e620000000800 */
[----:B------:R-:W2:Y:S01]  /*0030*/  LDCU.64 UR4, c[0x0][0x390] ;  /* 0x00007200ff0477ac */ /* 0x000ea20008000a00 */
[----:B------:R-:W1:Y:S06]  /*0040*/  S2R R7, SR_TID.X ;  /* 0x0000000000077919 */ /* 0x000e6c0000002100 */
[----:B------:R-:W0:Y:S08]  /*0050*/  S2UR UR7, SR_CTAID.Y ;  /* 0x00000000000779c3 */ /* 0x000e300000002600 */
[----:B------:R-:W0:Y:S01]  /*0060*/  LDC R5, c[0x0][0x364] ;  /* 0x0000d900ff057b82 */ /* 0x000e220000000800 */
[----:B--2---:R-:W-:-:S04]  /*0070*/  UIADD3 UR4, UP0, UPT, UR4, -0x2, URZ ;  /* 0xfffffffe04047890 */ /* 0x004fc8000ff1e0ff */
[----:B------:R-:W-:-:S03]  /*0080*/  UIADD3.X UR5, UPT, UPT, UR5, -0x1, URZ, UP0, !UPT ;  /* 0xffffffff05057890 */ /* 0x000fc600087fe4ff */
[----:B------:R-:W1:Y:S01]  /*0090*/  S2UR UR6, SR_CTAID.X ;  /* 0x00000000000679c3 */ /* 0x000e620000002500 */
[----:B0-----:R-:W-:Y:S02]  /*00a0*/  IMAD R5, R5, UR7, R0 ;  /* 0x0000000705057c24 */ /* 0x001fe4000f8e0200 */
[----:B------:R-:W-:-:S03]  /*00b0*/  IMAD.U32 R0, RZ, RZ, UR5 ;  /* 0x00000005ff007e24 */ /* 0x000fc6000f8e00ff */
[----:B------:R-:W-:Y:S01]  /*00c0*/  ISETP.LE.U32.AND P0, PT, R5, UR4, PT ;  /* 0x0000000405007c0c */ /* 0x000fe2000bf03070 */
[----:B-1----:R-:W-:-:S03]  /*00d0*/  IMAD R6, R6, UR6, R7 ;  /* 0x0000000606067c24 */ /* 0x002fc6000f8e0207 */
[----:B------:R-:W-:-:S04]  /*00e0*/  ISETP.GE.U32.AND.EX P0, PT, R0, RZ, PT, P0 ;  /* 0x000000ff0000720c */ /* 0x000fc80003f06100 */
[----:B------:R-:W-:-:S04]  /*00f0*/  ISETP.EQ.OR P0, PT, R5, RZ, !P0 ;  /* 0x000000ff0500720c */ /* 0x000fc80004702670 */
[----:B------:R-:W-:-:S13]  /*0100*/  ISETP.LT.OR P0, PT, R6, 0x1, P0 ;  /* 0x000000010600780c */ /* 0x000fda0000701670 */
[----:B------:R-:W-:Y:S05]  /*0110*/  @P0 EXIT ;  /* 0x000000000000094d */ /* 0x000fea0003800000 */
[----:B------:R-:W0:Y:S02]  /*0120*/  LDCU.64 UR6, c[0x0][0x398] ;  /* 0x00007300ff0677ac */ /* 0x000e240008000a00 */
[----:B0-----:R-:W-:-:S04]  /*0130*/  UIADD3 UR4, UP0, UPT, UR6, -0x2, URZ ;  /* 0xfffffffe06047890 */ /* 0x001fc8000ff1e0ff */
[----:B------:R-:W-:Y:S02]  /*0140*/  UIADD3.X UR5, UPT, UPT, UR7, -0x1, URZ, UP0, !UPT ;  /* 0xffffffff07057890 */ /* 0x000fe400087fe4ff */
[----:B------:R-:W-:-:S04]  /*0150*/  ISETP.LE.U32.AND P0, PT, R6, UR4, PT ;  /* 0x0000000406007c0c */ /* 0x000fc8000bf03070 */
[----:B------:R-:W-:-:S05]  /*0160*/  IMAD.U32 R0, RZ, RZ, UR5 ;  /* 0x00000005ff007e24 */ /* 0x000fca000f8e00ff */
[----:B------:R-:W-:-:S13]  /*0170*/  ISETP.GE.U32.AND.EX P0, PT, R0, RZ, PT, P0 ;  /* 0x000000ff0000720c */ /* 0x000fda0003f06100 */
[----:B------:R-:W-:Y:S05]  /*0180*/  @!P0 EXIT ;  /* 0x000000000000894d */ /* 0x000fea0003800000 */
[----:B------:R-:W0:Y:S01]  /*0190*/  LDCU.128 UR12, c[0x0][0x380] ;  /* 0x00007000ff0c77ac */ /* 0x000e220008000c00 */
[----:B------:R-:W-:Y:S01]  /*01a0*/  HFMA2 R7, -RZ, RZ, 0, 0 ;  /* 0x00000000ff077431 */ /* 0x000fe200000001ff */
[C---:B------:R-:W-:Y:S01]  /*01b0*/  IADD3 R9, PT, PT, R5.reuse, -0x1, RZ ;  /* 0xffffffff05097810 */ /* 0x040fe20007ffe0ff */
[C---:B------:R-:W-:Y:S01]  /*01c0*/  VIADD R13, R5.reuse, 0x1 ;  /* 0x00000001050d7836 */ /* 0x040fe20000000000 */
[----:B------:R-:W1:Y:S01]  /*01d0*/  LDCU.64 UR4, c[0x0][0x358] ;  /* 0x00006b00ff0477ac */ /* 0x000e620008000a00 */
[----:B------:R-:W-:Y:S02]  /*01e0*/  VIADD R8, R6, 0xffffffff ;  /* 0xffffffff06087836 */ /* 0x000fe40000000000 */
[----:B------:R-:W-:Y:S01]  /*01f0*/  IMAD R15, R5, UR7, RZ ;  /* 0x00000007050f7c24 */ /* 0x000fe2000f8e02ff */
[----:B------:R-:W2:Y:S01]  /*0200*/  LDCU UR8, c[0x0][0x3a0] ;  /* 0x00007400ff0877ac */ /* 0x000ea20008000800 */
[----:B------:R-:W-:-:S04]  /*0210*/  IMAD.WIDE.U32 R10, R9, UR6, R6 ;  /* 0x00000006090a7c25 */ /* 0x000fc8000f8e0006 */
[----:B------:R-:W-:Y:S01]  /*0220*/  IMAD R11, R9, UR7, R11 ;  /* 0x00000007090b7c24 */ /* 0x000fe2000f8e020b */
[----:B------:R-:W-:Y:S01]  /*0230*/  MOV R9, RZ ;  /* 0x000000ff00097202 */ /* 0x000fe20000000f00 */
[----:B------:R-:W-:Y:S01]  /*0240*/  IMAD.WIDE.U32 R2, R5, UR6, R6 ;  /* 0x0000000605027c25 */ /* 0x000fe2000f8e0006 */
[----:B0-----:R-:W-:-:S03]  /*0250*/  LEA R4, P0, R10, UR14, 0x2 ;  /* 0x0000000e0a047c11 */ /* 0x001fc6000f8010ff */
[----:B------:R-:W-:-:S04]  /*0260*/  IMAD.WIDE.U32 R6, R13, UR6, R6 ;  /* 0x000000060d067c25 */ /* 0x000fc8000f8e0006 */
[----:B------:R-:W-:Y:S01]  /*0270*/  IMAD.WIDE.U32 R8, R5, UR6, R8 ;  /* 0x0000000605087c25 */ /* 0x000fe2000f8e0008 */
[----:B------:R-:W-:Y:S02]  /*0280*/  LEA.HI.X R5, R10, UR15, R11, 0x2, P0 ;  /* 0x0000000f0a057c11 */ /* 0x000fe400080f140b */
[----:B------:R-:W-:Y:S01]  /*0290*/  LEA R10, P0, R6, UR14, 0x2 ;  /* 0x0000000e060a7c11 */ /* 0x000fe2000f8010ff */
[----:B------:R-:W-:Y:S01]  /*02a0*/  IMAD R13, R13, UR7, R7 ;  /* 0x000000070d0d7c24 */ /* 0x000fe2000f8e0207 */
[----:B------:R-:W-:Y:S01]  /*02b0*/  LEA R12, P1, R8, UR14, 0x2 ;  /* 0x0000000e080c7c11 */ /* 0x000fe2000f8210ff */
[----:B------:R-:W-:Y:S01]  /*02c0*/  IMAD.IADD R7, R3, 0x1, R15 ;  /* 0x0000000103077824 */ /* 0x000fe200078e020f */
[----:B------:R-:W-:Y:S01]  /*02d0*/  IADD3 R3, PT, PT, R15, R9, RZ ;  /* 0x000000090f037210 */ /* 0x000fe20007ffe0ff */
[----:B------:R-:W-:Y:S01]  /*02e0*/  IMAD.SHL.U32 R9, R2, 0x4, RZ ;  /* 0x0000000402097824 */ /* 0x000fe200078e00ff */
[----:B------:R-:W-:Y:S01]  /*02f0*/  LEA.HI.X R11, R6, UR15, R13, 0x2, P0 ;  /* 0x0000000f060b7c11 */ /* 0x000fe200080f140d */
[----:B-1----:R-:W3:Y:S01]  /*0300*/  LDG.E R4, desc[UR4][R4.64] ;  /* 0x0000000404047981 */ /* 0x002ee2000c1e1900 */
[----:B------:R-:W-:-:S02]  /*0310*/  SHF.L.U64.HI R14, R2, 0x2, R7 ;  /* 0x00000002020e7819 */ /* 0x000fc40000010207 */
[----:B------:R-:W-:Y:S02]  /*0320*/  LEA.HI.X R13, R8, UR15, R3, 0x2, P1 ;  /* 0x0000000f080d7c11 */ /* 0x000fe400088f1403 */
[----:B------:R-:W-:Y:S01]  /*0330*/  IADD3 R2, P0, PT, R9, UR14, RZ ;  /* 0x0000000e09027c10 */ /* 0x000fe2000ff1e0ff */
[----:B------:R-:W3:Y:S03]  /*0340*/  LDG.E R11, desc[UR4][R10.64] ;  /* 0x000000040a0b7981 */ /* 0x000ee6000c1e1900 */
[----:B------:R-:W-:Y:S01]  /*0350*/  IADD3.X R3, PT, PT, R14, UR15, RZ, P0, !PT ;  /* 0x0000000f0e037c10 */ /* 0x000fe200087fe4ff */
[----:B------:R-:W4:Y:S04]  /*0360*/  LDG.E R13, desc[UR4][R12.64] ;  /* 0x000000040c0d7981 */ /* 0x000f28000c1e1900 */
[----:B------:R-:W5:Y:S04]  /*0370*/  LDG.E R7, desc[UR4][R2.64+0x4] ;  /* 0x0000040402077981 */ /* 0x000f68000c1e1900 */
[----:B------:R-:W2:Y:S01]  /*0380*/  LDG.E R0, desc[UR4][R2.64] ;  /* 0x0000000402007981 */ /* 0x000ea2000c1e1900 */
[----:B---3--:R-:W-:-:S04]  /*0390*/  FADD R6, R4, R11 ;  /* 0x0000000b04067221 */ /* 0x008fc80000000000 */
[----:B----4-:R-:W-:-:S04]  /*03a0*/  FADD R6, R6, R13 ;  /* 0x0000000d06067221 */ /* 0x010fc80000000000 */
[----:B-----5:R-:W-:Y:S01]  /*03b0*/  FADD R7, R6, R7 ;  /* 0x0000000706077221 */ /* 0x020fe20000000000 */
[----:B------:R-:W-:-:S03]  /*03c0*/  IADD3 R4, P0, PT, R9, UR12, RZ ;  /* 0x0000000c09047c10 */ /* 0x000fc6000ff1e0ff */
[----:B--2---:R-:W-:Y:S01]  /*03d0*/  FFMA R7, R0, -4, R7 ;  /* 0xc080000000077823 */ /* 0x004fe20000000007 */
[----:B------:R-:W-:-:S03]  /*03e0*/  IADD3.X R5, PT, PT, R14, UR13, RZ, P0, !PT ;  /* 0x0000000d0e057c10 */ /* 0x000fc600087fe4ff */
[----:B------:R-:W-:-:S05]  /*03f0*/  FFMA R7, R7, UR8, R0 ;  /* 0x0000000807077c23 */ /* 0x000fca0008000000 */
[----:B------:R-:W-:Y:S01]  /*0400*/  STG.E desc[UR4][R4.64], R7 ;  /* 0x0000000704007986 */ /* 0x000fe2000c101904 */
[----:B------:R-:W-:Y:S05]  /*0410*/  EXIT ;  /* 0x000000000000794d */ /* 0x000fea0003800000 */
.L_x_3:
        /* <DEDUP_REMOVED lines=14> */
.L_x_7:


//--------------------- .text._Z14mat_add_kernelPfS_mmf --------------------------
	.section	.text._Z14mat_add_kernelPfS_mmf,"ax",@progbits
	.align	128
        .global         _Z14mat_add_kernelPfS_mmf
        .type           _Z14mat_add_kernelPfS_mmf,@function
        .size           _Z14mat_add_kernelPfS_mmf,(.L_x_8 - _Z14mat_add_kernelPfS_mmf)
        .other          _Z14mat_add_kernelPfS_mmf,@"STO_CUDA_ENTRY STV_DEFAULT"
_Z14mat_add_kernelPfS_mmf:
.text._Z14mat_add_kernelPfS_mmf:
[----:B------:R-:W-:Y:S01]  /*0000*/  LDC R1, c[0x0][0x37c] ;  /* 0x0000df00ff017b82 */ /* 0x000fe20000000800 */
[----:B------:R-:W0:Y:S01]  /*0010*/  S2R R3, SR_TID.X ;  /* 0x0000000000037919 */ /* 0x000e220000002100 */
[----:B------:R-:W1:Y:S06]  /*0020*/  LDCU.128 UR8, c[0x0][0x390] ;  /* 0x00007200ff0877ac */ /* 0x000e6c0008000c00 */
[----:B------:R-:W0:Y:S08]  /*0030*/  S2UR UR7, SR_CTAID.X ;  /* 0x00000000000779c3 */ /* 0x000e300000002500 */
[----:B------:R-:W0:Y:S01]  /*0040*/  LDC R0, c[0x0][0x360] ;  /* 0x0000d800ff007b82 */ /* 0x000e220000000800 */
[----:B-1----:R-:W-:-:S02]  /*0050*/  UIMAD UR6, UR11, UR8, URZ ;  /* 0x000000080b0672a4 */ /* 0x002fc4000f8e02ff */
[----:B------:R-:W-:Y:S02]  /*0060*/  UIMAD.WIDE.U32 UR4, UR10, UR8, URZ ;  /* 0x000000080a0472a5 */ /* 0x000fe4000f8e00ff */
[----:B------:R-:W-:-:S04]  /*0070*/  UIMAD UR6, UR10, UR9, UR6 ;  /* 0x000000090a0672a4 */ /* 0x000fc8000f8e0206 */
[----:B------:R-:W-:-:S06]  /*0080*/  UIADD3 UR5, UPT, UPT, UR5, UR6, URZ ;  /* 0x0000000605057290 */ /* 0x000fcc000fffe0ff */
[----:B------:R-:W-:Y:S02]  /*0090*/  IMAD.U32 R2, RZ, RZ, UR5 ;  /* 0x00000005ff027e24 */ /* 0x000fe4000f8e00ff */
[----:B0-----:R-:W-:-:S05]  /*00a0*/  IMAD R0, R0, UR7, R3 ;  /* 0x0000000700007c24 */ /* 0x001fca000f8e0203 */
[----:B------:R-:W-:Y:S02]  /*00b0*/  ISETP.LT.U32.AND P0, PT, R0, UR4, PT ;  /* 0x0000000400007c0c */ /* 0x000fe4000bf01070 */
[----:B------:R-:W-:-:S04]  /*00c0*/  SHF.R.S32.HI R3, RZ, 0x1f, R0 ;  /* 0x0000001fff037819 */ /* 0x000fc80000011400 */
[----:B------:R-:W-:-:S13]  /*00d0*/  ISETP.GT.U32.AND.EX P0, PT, R2, R3, PT, P0 ;  /* 0x000000030200720c */ /* 0x000fda0003f04100 */
[----:B------:R-:W-:Y:S05]  /*00e0*/  @!P0 EXIT ;  /* 0x000000000000894d */ /* 0x000fea0003800000 */
[----:B------:R-:W0:Y:S01]  /*00f0*/  LDCU.128 UR8, c[0x0][0x380] ;  /* 0x00007000ff0877ac */ /* 0x000e220008000c00 */
[C---:B------:R-:W-:Y:S01]  /*0100*/  IMAD.SHL.U32 R2, R0.reuse, 0x4, RZ ;  /* 0x0000000400027824 */ /* 0x040fe200078e00ff */
[----:B------:R-:W-:Y:S01]  /*0110*/  SHF.L.U64.HI R0, R0, 0x2, R3 ;  /* 0x0000000200007819 */ /* 0x000fe20000010203 */
[----:B------:R-:W1:Y:S01]  /*0120*/  LDCU.64 UR4, c[0x0][0x358] ;  /* 0x00006b00ff0477ac */ /* 0x000e620008000a00 */
[----:B------:R-:W2:Y:S02]  /*0130*/  LDCU UR6, c[0x0][0x3a0] ;  /* 0x00007400ff0677ac */ /* 0x000ea40008000800 */
[C---:B0-----:R-:W-:Y:S02]  /*0140*/  IADD3 R4, P0, PT, R2.reuse, UR10, RZ ;  /* 0x0000000a02047c10 */ /* 0x041fe4000ff1e0ff */
[----:B------:R-:W-:Y:S02]  /*0150*/  IADD3 R2, P1, PT, R2, UR8, RZ ;  /* 0x0000000802027c10 */ /* 0x000fe4000ff3e0ff */
[----:B------:R-:W-:-:S02]  /*0160*/  IADD3.X R5, PT, PT, R0, UR11, RZ, P0, !PT ;  /* 0x0000000b00057c10 */ /* 0x000fc400087fe4ff */
[----:B------:R-:W-:-:S03]  /*0170*/  IADD3.X R3, PT, PT, R0, UR9, RZ, P1, !PT ;  /* 0x0000000900037c10 */ /* 0x000fc60008ffe4ff */
[----:B-1----:R-:W2:Y:S04]  /*0180*/  LDG.E R4, desc[UR4][R4.64] ;  /* 0x0000000404047981 */ /* 0x002ea8000c1e1900 */
[----:B------:R-:W2:Y:S02]  /*0190*/  LDG.E R7, desc[UR4][R2.64] ;  /* 0x0000000402077981 */ /* 0x000ea4000c1e1900 */
[----:B--2---:R-:W-:-:S05]  /*01a0*/  FFMA R7, R4, UR6, R7 ;  /* 0x0000000604077c23 */ /* 0x004fca0008000007 */
[----:B------:R-:W-:Y:S01]  /*01b0*/  STG.E desc[UR4][R2.64], R7 ;  /* 0x0000000702007986 */ /* 0x000fe2000c101904 */
[----:B------:R-:W-:Y:S05]  /*01c0*/  EXIT ;  /* 0x000000000000794d */ /* 0x000fea0003800000 */
.L_x_4:
        /* <DEDUP_REMOVED lines=11> */
.L_x_8:


//--------------------- .text._Z24scalar_multiplier_kernelPfmmf --------------------------
	.section	.text._Z24scalar_multiplier_kernelPfmmf,"ax",@progbits
	.align	128
        .global         _Z24scalar_multiplier_kernelPfmmf
        .type           _Z24scalar_multiplier_kernelPfmmf,@function
        .size           _Z24scalar_multiplier_kernelPfmmf,(.L_x_9 - _Z24scalar_multiplier_kernelPfmmf)
        .other          _Z24scalar_multiplier_kernelPfmmf,@"STO_CUDA_ENTRY STV_DEFAULT"
_Z24scalar_multiplier_kernelPfmmf:
.text._Z24scalar_multiplier_kernelPfmmf:
[----:B------:R-:W-:Y:S01]  /*0000*/  LDC R1, c[0x0][0x37c] ;  /* 0x0000df00ff017b82 */ /* 0x000fe20000000800 */
[----:B------:R-:W0:Y:S01]  /*0010*/  S2R R3, SR_TID.X ;  /* 0x0000000000037919 */ /* 0x000e220000002100 */
[----:B------:R-:W1:Y:S06]  /*0020*/  LDCU.64 UR8, c[0x0][0x390] ;  /* 0x00007200ff0877ac */ /* 0x000e6c0008000a00 */
[----:B------:R-:W0:Y:S01]  /*0030*/  S2UR UR7, SR_CTAID.X ;  /* 0x00000000000779c3 */ /* 0x000e220000002500 */
[----:B------:R-:W1:Y:S07]  /*0040*/  LDCU.64 UR10, c[0x0][0x388] ;  /* 0x00007100ff0a77ac */ /* 0x000e6e0008000a00 */
[----:B------:R-:W0:Y:S01]  /*0050*/  LDC R0, c[0x0][0x360] ;  /* 0x0000d800ff007b82 */ /* 0x000e220000000800 */
[----:B-1----:R-:W-:-:S02]  /*0060*/  UIMAD UR6, UR9, UR10, URZ ;  /* 0x0000000a090672a4 */ /* 0x002fc4000f8e02ff */
[----:B------:R-:W-:Y:S02]  /*0070*/  UIMAD.WIDE.U32 UR4, UR8, UR10, URZ ;  /* 0x0000000a080472a5 */ /* 0x000fe4000f8e00ff */
[----:B------:R-:W-:-:S04]  /*0080*/  UIMAD UR6, UR8, UR11, UR6 ;  /* 0x0000000b080672a4 */ /* 0x000fc8000f8e0206 */
[----:B------:R-:W-:Y:S01]  /*0090*/  UIADD3 UR5, UPT, UPT, UR5, UR6, URZ ;  /* 0x0000000605057290 */ /* 0x000fe2000fffe0ff */
[----:B0-----:R-:W-:-:S05]  /*00a0*/  IMAD R0, R0, UR7, R3 ;  /* 0x0000000700007c24 */ /* 0x001fca000f8e0203 */
[----:B------:R-:W-:Y:S01]  /*00b0*/  IMAD.U32 R2, RZ, RZ, UR5 ;  /* 0x00000005ff027e24 */ /* 0x000fe2000f8e00ff */
[----:B------:R-:W-:Y:S02]  /*00c0*/  ISETP.LT.U32.AND P0, PT, R0, UR4, PT ;  /* 0x0000000400007c0c */ /* 0x000fe4000bf01070 */
[----:B------:R-:W-:-:S04]  /*00d0*/  SHF.R.S32.HI R3, RZ, 0x1f, R0 ;  /* 0x0000001fff037819 */ /* 0x000fc80000011400 */
[----:B------:R-:W-:-:S13]  /*00e0*/  ISETP.GT.U32.AND.EX P0, PT, R2, R3, PT, P0 ;  /* 0x000000030200720c */ /* 0x000fda0003f04100 */
[----:B------:R-:W-:Y:S05]  /*00f0*/  @!P0 EXIT ;  /* 0x000000000000894d */ /* 0x000fea0003800000 */
[----:B------:R-:W0:Y:S01]  /*0100*/  LDCU.64 UR6, c[0x0][0x380] ;  /* 0x00007000ff0677ac */ /* 0x000e220008000a00 */
[----:B------:R-:W1:Y:S01]  /*0110*/  LDCU.64 UR4, c[0x0][0x358] ;  /* 0x00006b00ff0477ac */ /* 0x000e620008000a00 */
[C---:B0-----:R-:W-:Y:S01]  /*0120*/  LEA R2, P0, R0.reuse, UR6, 0x2 ;  /* 0x0000000600027c11 */ /* 0x041fe2000f8010ff */
[----:B------:R-:W0:Y:S03]  /*0130*/  LDCU UR6, c[0x0][0x398] ;  /* 0x00007300ff0677ac */ /* 0x000e260008000800 */
[----:B------:R-:W-:-:S05]  /*0140*/  LEA.HI.X R3, R0, UR7, R3, 0x2, P0 ;  /* 0x0000000700037c11 */ /* 0x000fca00080f1403 */
[----:B-1----:R-:W0:Y:S02]  /*0150*/  LDG.E R0, desc[UR4][R2.64] ;  /* 0x0000000402007981 */ /* 0x002e24000c1e1900 */
[----:B0-----:R-:W-:-:S05]  /*0160*/  FMUL R5, R0, UR6 ;  /* 0x0000000600057c20 */ /* 0x001fca0008400000 */
[----:B------:R-:W-:Y:S01]  /*0170*/  STG.E desc[UR4][R2.64], R5 ;  /* 0x0000000502007986 */ /* 0x000fe2000c101904 */
[----:B------:R-:W-:Y:S05]  /*0180*/  EXIT ;  /* 0x000000000000794d */ /* 0x000fea0003800000 */
.L_x_5:
        /* <DEDUP_REMOVED lines=15> */
.L_x_9:


//--------------------- .nv.shared.reserved.0     --------------------------
	.section	.nv.shared.reserved.0,"aw",@nobits
	.weak		__nv_reservedSMEM_offset_0_alias
	.size		__nv_reservedSMEM_offset_0_alias, 0, 64
	.other		__nv_reservedSMEM_offset_0_alias,@"STO_CUDA_RESERVED_SHARED STV_DEFAULT"
__nv_reservedSMEM_offset_0_alias:
	.zero		0
	.zero		64


//--------------------- .nv.constant0._Z14set_bnd_kernelPfmmi --------------------------
	.section	.nv.constant0._Z14set_bnd_kernelPfmmi,"a",@progbits
	.sectionflags	@""
	.align	4
.nv.constant0._Z14set_bnd_kernelPfmmi:
	.zero		924


//--------------------- .nv.constant0._Z18diffuse_bad_kernelPfS_mmf --------------------------
	.section	.nv.constant0._Z18diffuse_bad_kernelPfS_mmf,"a",@progbits
	.sectionflags	@""
	.align	4
.nv.constant0._Z18diffuse_bad_kernelPfS_mmf:
	.zero		932


//--------------------- .nv.constant0._Z14mat_add_kernelPfS_mmf --------------------------
	.section	.nv.constant0._Z14mat_add_kernelPfS_mmf,"a",@progbits
	.sectionflags	@""
	.align	4
.nv.constant0._Z14mat_add_kernelPfS_mmf:
	.zero		932


//--------------------- .nv.constant0._Z24scalar_multiplier_kernelPfmmf --------------------------
	.section	.nv.constant0._Z24scalar_multiplier_kernelPfmmf,"a",@progbits
	.sectionflags	@""
	.align	4
.nv.constant0._Z24scalar_multiplier_kernelPfmmf:
	.zero		924


//--------------------- SYMBOLS --------------------------

	.type		.nv.reservedSmem.offset0,@object
	.size		.nv.reservedSmem.offset0,0x4
